//
// Generated by NVIDIA NVVM Compiler
//
// Compiler Build ID: CL-36424714
// Cuda compilation tools, release 13.0, V13.0.88
// Based on NVVM 20.0.0
//

.version 9.0
.target sm_100
.address_size 64

	// .globl	_Z9vectorAddPKfS0_Pfi

.visible .entry _Z9vectorAddPKfS0_Pfi(
	.param .u64 .ptr .align 1 _Z9vectorAddPKfS0_Pfi_param_0,
	.param .u64 .ptr .align 1 _Z9vectorAddPKfS0_Pfi_param_1,
	.param .u64 .ptr .align 1 _Z9vectorAddPKfS0_Pfi_param_2,
	.param .u32 _Z9vectorAddPKfS0_Pfi_param_3
)
{
	.reg .pred 	%p<2>;
	.reg .b32 	%r<6>;
	.reg .b32 	%f<4>;
	.reg .b64 	%rd<11>;

	ld.param.u64 	%rd1, [_Z9vectorAddPKfS0_Pfi_param_0];
	ld.param.u64 	%rd2, [_Z9vectorAddPKfS0_Pfi_param_1];
	ld.param.u64 	%rd3, [_Z9vectorAddPKfS0_Pfi_param_2];
	ld.param.u32 	%r2, [_Z9vectorAddPKfS0_Pfi_param_3];
	mov.u32 	%r3, %ctaid.x;
	mov.u32 	%r4, %ntid.x;
	mov.u32 	%r5, %tid.x;
	mad.lo.s32 	%r1, %r3, %r4, %r5;
	setp.ge.s32 	%p1, %r1, %r2;
	@%p1 bra 	$L__BB0_2;
	cvta.to.global.u64 	%rd4, %rd1;
	cvta.to.global.u64 	%rd5, %rd2;
	cvta.to.global.u64 	%rd6, %rd3;
	mul.wide.s32 	%rd7, %r1, 4;
	add.s64 	%rd8, %rd4, %rd7;
	ld.global.f32 	%f1, [%rd8];
	add.s64 	%rd9, %rd5, %rd7;
	ld.global.f32 	%f2, [%rd9];
	add.f32 	%f3, %f1, %f2;
	add.s64 	%rd10, %rd6, %rd7;
	st.global.f32 	[%rd10], %f3;
$L__BB0_2:
	ret;

}
	// .globl	_Z11vectorScalePffi
.visible .entry _Z11vectorScalePffi(
	.param .u64 .ptr .align 1 _Z11vectorScalePffi_param_0,
	.param .f32 _Z11vectorScalePffi_param_1,
	.param .u32 _Z11vectorScalePffi_param_2
)
{
	.reg .pred 	%p<2>;
	.reg .b32 	%r<6>;
	.reg .b32 	%f<4>;
	.reg .b64 	%rd<5>;

	ld.param.u64 	%rd1, [_Z11vectorScalePffi_param_0];
	ld.param.f32 	%f1, [_Z11vectorScalePffi_param_1];
	ld.param.u32 	%r2, [_Z11vectorScalePffi_param_2];
	mov.u32 	%r3, %ctaid.x;
	mov.u32 	%r4, %ntid.x;
	mov.u32 	%r5, %tid.x;
	mad.lo.s32 	%r1, %r3, %r4, %r5;
	setp.ge.s32 	%p1, %r1, %r2;
	@%p1 bra 	$L__BB1_2;
	cvta.to.global.u64 	%rd2, %rd1;
	mul.wide.s32 	%rd3, %r1, 4;
	add.s64 	%rd4, %rd2, %rd3;
	ld.global.f32 	%f2, [%rd4];
	mul.f32 	%f3, %f1, %f2;
	st.global.f32 	[%rd4], %f3;
$L__BB1_2:
	ret;

}


// ===== COMPILED SASS (sm_100) =====

	.target	sm_100

	.elftype	@"ET_EXEC"


//--------------------- .note.nv.tkinfo           --------------------------
	.section	.note.nv.tkinfo,"",@"SHT_NOTE"
	.sectionflags	@"SHF_NOTE_NV_TKINFO"
	.tkinfo
        /*0018*/ 	.word	0x00000002
        /*0030*/ 	.string	""
        /*0030*/ 	.string	"ptxas"
        /*0030*/ 	.string	"Cuda compilation tools, release 13.0, V13.0.88"
        /*0030*/ 	.string	"Build cuda_13.0.r13.0/compiler.36424714_0"
        /*0030*/ 	.string	"-arch sm_100 -m 64 "



//--------------------- .note.nv.cuinfo           --------------------------
	.section	.note.nv.cuinfo,"",@"SHT_NOTE"
	.sectionflags	@"SHF_NOTE_NV_CUINFO"
        /*0018*/ 	.short	0x0002
        /*001a*/ 	.short	0x0064
        /*001c*/ 	.short	0x0082
	.zero		2


//--------------------- .nv.info                  --------------------------
	.section	.nv.info,"",@"SHT_CUDA_INFO"
	.align	4


	//----- nvinfo : EIATTR_REGCOUNT
	.align		4
        /*0000*/ 	.byte	0x04, 0x2f
        /*0002*/ 	.short	(.L_1 - .L_0)
	.align		4
.L_0:
        /*0004*/ 	.word	index@(_Z9vectorAddPKfS0_Pfi)
        /*0008*/ 	.word	0x0000000c


	//----- nvinfo : EIATTR_FRAME_SIZE
	.align		4
.L_1:
        /*000c*/ 	.byte	0x04, 0x11
        /*000e*/ 	.short	(.L_3 - .L_2)
	.align		4
.L_2:
        /*0010*/ 	.word	index@(_Z9vectorAddPKfS0_Pfi)
        /*0014*/ 	.word	0x00000000


	//----- nvinfo : EIATTR_REGCOUNT
	.align		4
.L_3:
        /*0018*/ 	.byte	0x04, 0x2f
        /*001a*/ 	.short	(.L_5 - .L_4)
	.align		4
.L_4:
        /*001c*/ 	.word	index@(_Z11vectorScalePffi)
        /*0020*/ 	.word	0x00000008


	//----- nvinfo : EIATTR_FRAME_SIZE
	.align		4
.L_5:
        /*0024*/ 	.byte	0x04, 0x11
        /*0026*/ 	.short	(.L_7 - .L_6)
	.align		4
.L_6:
        /*0028*/ 	.word	index@(_Z11vectorScalePffi)
        /*002c*/ 	.word	0x00000000


	//----- nvinfo : EIATTR_MIN_STACK_SIZE
	.align		4
.L_7:
        /*0030*/ 	.byte	0x04, 0x12
        /*0032*/ 	.short	(.L_9 - .L_8)
	.align		4
.L_8:
        /*0034*/ 	.word	index@(_Z11vectorScalePffi)
        /*0038*/ 	.word	0x00000000


	//----- nvinfo : EIATTR_MIN_STACK_SIZE
	.align		4
.L_9:
        /*003c*/ 	.byte	0x04, 0x12
        /*003e*/ 	.short	(.L_11 - .L_10)
	.align		4
.L_10:
        /*0040*/ 	.word	index@(_Z9vectorAddPKfS0_Pfi)
        /*0044*/ 	.word	0x00000000
.L_11:


//--------------------- .nv.compat                --------------------------
	.section	.nv.compat,"",@"SHT_CUDA_COMPAT_INFO"
	.align	4
        /*0000*/ 	.byte	0x02, 0x09, 0x00, 0x00, 0x02, 0x02, 0x01, 0x00, 0x02, 0x05, 0x05, 0x00, 0x03, 0x07, 0x01, 0x01
        /*0010*/ 	.byte	0x02, 0x03, 0x00, 0x00, 0x02, 0x06, 0x01, 0x00, 0x04, 0x0b, 0x08, 0x00, 0x09, 0x00, 0x00, 0x00
        /*0020*/ 	.byte	0x00, 0x00, 0x00, 0x00


//--------------------- .nv.info._Z11vectorScalePffi --------------------------
	.section	.nv.info._Z11vectorScalePffi,"",@"SHT_CUDA_INFO"
	.sectionflags	@""
	.align	4


	//----- nvinfo : EIATTR_CUDA_API_VERSION
	.align		4
        /*0000*/ 	.byte	0x04, 0x37
        /*0002*/ 	.short	(.L_13 - .L_12)
.L_12:
        /*0004*/ 	.word	0x00000082


	//----- nvinfo : EIATTR_KPARAM_INFO
	.align		4
.L_13:
        /*0008*/ 	.byte	0x04, 0x17
        /*000a*/ 	.short	(.L_15 - .L_14)
.L_14:
        /*000c*/ 	.word	0x00000000
        /*0010*/ 	.short	0x0002
        /*0012*/ 	.short	0x000c
        /*0014*/ 	.byte	0x00, 0xf0, 0x11, 0x00


	//----- nvinfo : EIATTR_KPARAM_INFO
	.align		4
.L_15:
        /*0018*/ 	.byte	0x04, 0x17
        /*001a*/ 	.short	(.L_17 - .L_16)
.L_16:
        /*001c*/ 	.word	0x00000000
        /*0020*/ 	.short	0x0001
        /*0022*/ 	.short	0x0008
        /*0024*/ 	.byte	0x00, 0xf0, 0x11, 0x00


	//----- nvinfo : EIATTR_KPARAM_INFO
	.align		4
.L_17:
        /*0028*/ 	.byte	0x04, 0x17
        /*002a*/ 	.short	(.L_19 - .L_18)
.L_18:
        /*002c*/ 	.word	0x00000000
        /*0030*/ 	.short	0x0000
        /*0032*/ 	.short	0x0000
        /*0034*/ 	.byte	0x00, 0xf5, 0x21, 0x00


	//----- nvinfo : EIATTR_SPARSE_MMA_MASK
	.align		4
.L_19:
        /*0038*/ 	.byte	0x03, 0x50
        /*003a*/ 	.short	0x0000


	//----- nvinfo : EIATTR_MAXREG_COUNT
	.align		4
        /*003c*/ 	.byte	0x03, 0x1b
        /*003e*/ 	.short	0x00ff


	//----- nvinfo : EIATTR_MERCURY_ISA_VERSION
	.align		4
        /*0040*/ 	.byte	0x03, 0x5f
        /*0042*/ 	.short	0x0101


	//----- nvinfo : EIATTR_VRC_CTA_INIT_COUNT
	.align		4
        /*0044*/ 	.byte	0x02, 0x4a
	.zero		1
	.zero		1


	//----- nvinfo : EIATTR_EXIT_INSTR_OFFSETS
	.align		4
        /*0048*/ 	.byte	0x04, 0x1c
        /*004a*/ 	.short	(.L_21 - .L_20)


	//   ....[0]....
.L_20:
        /*004c*/ 	.word	0x00000070


	//   ....[1]....
        /*0050*/ 	.word	0x000000f0


	//----- nvinfo : EIATTR_CBANK_PARAM_SIZE
	.align		4
.L_21:
        /*0054*/ 	.byte	0x03, 0x19
        /*0056*/ 	.short	0x0010


	//----- nvinfo : EIATTR_PARAM_CBANK
	.align		4
        /*0058*/ 	.byte	0x04, 0x0a
        /*005a*/ 	.short	(.L_23 - .L_22)
	.align		4
.L_22:
        /*005c*/ 	.word	index@(.nv.constant0._Z11vectorScalePffi)
        /*0060*/ 	.short	0x0380
        /*0062*/ 	.short	0x0010


	//----- nvinfo : EIATTR_SW_WAR
	.align		4
.L_23:
        /*0064*/ 	.byte	0x04, 0x36
        /*0066*/ 	.short	(.L_25 - .L_24)
.L_24:
        /*0068*/ 	.word	0x00000008
.L_25:


//--------------------- .nv.info._Z9vectorAddPKfS0_Pfi --------------------------
	.section	.nv.info._Z9vectorAddPKfS0_Pfi,"",@"SHT_CUDA_INFO"
	.sectionflags	@""
	.align	4


	//----- nvinfo : EIATTR_CUDA_API_VERSION
	.align		4
        /*0000*/ 	.byte	0x04, 0x37
        /*0002*/ 	.short	(.L_27 - .L_26)
.L_26:
        /*0004*/ 	.word	0x00000082


	//----- nvinfo : EIATTR_KPARAM_INFO
	.align		4
.L_27:
        /*0008*/ 	.byte	0x04, 0x17
        /*000a*/ 	.short	(.L_29 - .L_28)
.L_28:
        /*000c*/ 	.word	0x00000000
        /*0010*/ 	.short	0x0003
        /*0012*/ 	.short	0x0018
        /*0014*/ 	.byte	0x00, 0xf0, 0x11, 0x00


	//----- nvinfo : EIATTR_KPARAM_INFO
	.align		4
.L_29:
        /*0018*/ 	.byte	0x04, 0x17
        /*001a*/ 	.short	(.L_31 - .L_30)
.L_30:
        /*001c*/ 	.word	0x00000000
        /*0020*/ 	.short	0x0002
        /*0022*/ 	.short	0x0010
        /*0024*/ 	.byte	0x00, 0xf5, 0x21, 0x00


	//----- nvinfo : EIATTR_KPARAM_INFO
	.align		4
.L_31:
        /*0028*/ 	.byte	0x04, 0x17
        /*002a*/ 	.short	(.L_33 - .L_32)
.L_32:
        /*002c*/ 	.word	0x00000000
        /*0030*/ 	.short	0x0001
        /*0032*/ 	.short	0x0008
        /*0034*/ 	.byte	0x00, 0xf5, 0x21, 0x00


	//----- nvinfo : EIATTR_KPARAM_INFO
	.align		4
.L_33:
        /*0038*/ 	.byte	0x04, 0x17
        /*003a*/ 	.short	(.L_35 - .L_34)
.L_34:
        /*003c*/ 	.word	0x00000000
        /*0040*/ 	.short	0x0000
        /*0042*/ 	.short	0x0000
        /*0044*/ 	.byte	0x00, 0xf5, 0x21, 0x00


	//----- nvinfo : EIATTR_SPARSE_MMA_MASK
	.align		4
.L_35:
        /*0048*/ 	.byte	0x03, 0x50
        /*004a*/ 	.short	0x0000


	//----- nvinfo : EIATTR_MAXREG_COUNT
	.align		4
        /*004c*/ 	.byte	0x03, 0x1b
        /*004e*/ 	.short	0x00ff


	//----- nvinfo : EIATTR_MERCURY_ISA_VERSION
	.align		4
        /*0050*/ 	.byte	0x03, 0x5f
        /*0052*/ 	.short	0x0101


	//----- nvinfo : EIATTR_VRC_CTA_INIT_COUNT
	.align		4
        /*0054*/ 	.byte	0x02, 0x4a
	.zero		1
	.zero		1


	//----- nvinfo : EIATTR_EXIT_INSTR_OFFSETS
	.align		4
        /*0058*/ 	.byte	0x04, 0x1c
        /*005a*/ 	.short	(.L_37 - .L_36)


	//   ....[0]....
.L_36:
        /*005c*/ 	.word	0x00000070


	//   ....[1]....
        /*0060*/ 	.word	0x00000130


	//----- nvinfo : EIATTR_CBANK_PARAM_SIZE
	.align		4
.L_37:
        /*0064*/ 	.byte	0x03, 0x19
        /*0066*/ 	.short	0x001c


	//----- nvinfo : EIATTR_PARAM_CBANK
	.align		4
        /*0068*/ 	.byte	0x04, 0x0a
        /*006a*/ 	.short	(.L_39 - .L_38)
	.align		4
.L_38:
        /*006c*/ 	.word	index@(.nv.constant0._Z9vectorAddPKfS0_Pfi)
        /*0070*/ 	.short	0x0380
        /*0072*/ 	.short	0x001c


	//----- nvinfo : EIATTR_SW_WAR
	.align		4
.L_39:
        /*0074*/ 	.byte	0x04, 0x36
        /*0076*/ 	.short	(.L_41 - .L_40)
.L_40:
        /*0078*/ 	.word	0x00000008
.L_41:


//--------------------- .nv.callgraph             --------------------------
	.section	.nv.callgraph,"",@"SHT_CUDA_CALLGRAPH"
	.align	4
	.sectionentsize	8
	.align		4
        /*0000*/ 	.word	0x00000000
	.align		4
        /*0004*/ 	.word	0xffffffff
	.align		4
        /*0008*/ 	.word	0x00000000
	.align		4
        /*000c*/ 	.word	0xfffffffe
	.align		4
        /*0010*/ 	.word	0x00000000
	.align		4
        /*0014*/ 	.word	0xfffffffd
	.align		4
        /*0018*/ 	.word	0x00000000
	.align		4
        /*001c*/ 	.word	0xfffffffc


//--------------------- .text._Z11vectorScalePffi --------------------------
	.section	.text._Z11vectorScalePffi,"ax",@progbits
	.align	128
        .global         _Z11vectorScalePffi
        .type           _Z11vectorScalePffi,@function
        .size           _Z11vectorScalePffi,(.L_x_2 - _Z11vectorScalePffi)
        .other          _Z11vectorScalePffi,@"STO_CUDA_ENTRY STV_DEFAULT"
_Z11vectorScalePffi:
.text._Z11vectorScalePffi:
[----:B------:R-:W-:Y:S01]  /*0000*/  LDC R1, c[0x0][0x37c] ;  /* 0x0000df00ff017b82 */ /* 0x000fe20000000800 */
[----:B------:R-:W0:Y:S07]  /*0010*/  S2R R0, SR_TID.X ;  /* 0x0000000000007919 */ /* 0x000e2e0000002100 */
[----:B------:R-:W0:Y:S01]  /*0020*/  S2UR UR4, SR_CTAID.X ;  /* 0x00000000000479c3 */ /* 0x000e220000002500 */
[----:B------:R-:W1:Y:S07]  /*0030*/  LDCU UR5, c[0x0][0x38c] ;  /* 0x00007180ff0577ac */ /* 0x000e6e0008000800 */
[----:B------:R-:W0:Y:S02]  /*0040*/  LDC R5, c[0x0][0x360] ;  /* 0x0000d800ff057b82 */ /* 0x000e240000000800 */
[----:B0-----:R-:W-:-:S05]  /*0050*/  IMAD R5, R5, UR4, R0 ;  /* 0x0000000405057c24 */ /* 0x001fca000f8e0200 */
[----:B-1----:R-:W-:-:S13]  /*0060*/  ISETP.GE.AND P0, PT, R5, UR5, PT ;  /* 0x0000000505007c0c */ /* 0x002fda000bf06270 */
[----:B------:R-:W-:Y:S05]  /*0070*/  @P0 EXIT ;  /* 0x000000000000094d */ /* 0x000fea0003800000 */
[----:B------:R-:W0:Y:S01]  /*0080*/  LDC.64 R2, c[0x0][0x380] ;  /* 0x0000e000ff027b82 */ /* 0x000e220000000a00 */
[----:B------:R-:W1:Y:S01]  /*0090*/  LDCU.64 UR4, c[0x0][0x358] ;  /* 0x00006b00ff0477ac */ /* 0x000e620008000a00 */
[----:B------:R-:W2:Y:S01]  /*00a0*/  LDCU UR6, c[0x0][0x388] ;  /* 0x00007100ff0677ac */ /* 0x000ea20008000800 */
[----:B0-----:R-:W-:-:S05]  /*00b0*/  IMAD.WIDE R2, R5, 0x4, R2 ;  /* 0x0000000405027825 */ /* 0x001fca00078e0202 */
[----:B-1----:R-:W2:Y:S02]  /*00c0*/  LDG.E R0, desc[UR4][R2.64] ;  /* 0x0000000402007981 */ /* 0x002ea4000c1e1900 */
[----:B--2---:R-:W-:-:S05]  /*00d0*/  FMUL R5, R0, UR6 ;  /* 0x0000000600057c20 */ /* 0x004fca0008400000 */
[----:B------:R-:W-:Y:S01]  /*00e0*/  STG.E desc[UR4][R2.64], R5 ;  /* 0x0000000502007986 */ /* 0x000fe2000c101904 */
[----:B------:R-:W-:Y:S05]  /*00f0*/  EXIT ;  /* 0x000000000000794d */ /* 0x000fea0003800000 */
.L_x_0:
[----:B------:R-:W-:-:S00]  /*0100*/  BRA `(.L_x_0) ;  /* 0xfffffffc00fc7947 */ /* 0x000fc0000383ffff */
[----:B------:R-:W-:-:S00]  /*0110*/  NOP ;  /* 0x0000000000007918 */ /* 0x000fc00000000000 */
        /* <DEDUP_REMOVED lines=14> */
.L_x_2:


//--------------------- .text._Z9vectorAddPKfS0_Pfi --------------------------
	.section	.text._Z9vectorAddPKfS0_Pfi,"ax",@progbits
	.align	128
        .global         _Z9vectorAddPKfS0_Pfi
        .type           _Z9vectorAddPKfS0_Pfi,@function
        .size           _Z9vectorAddPKfS0_Pfi,(.L_x_3 - _Z9vectorAddPKfS0_Pfi)
        .other          _Z9vectorAddPKfS0_Pfi,@"STO_CUDA_ENTRY STV_DEFAULT"
_Z9vectorAddPKfS0_Pfi:
.text._Z9vectorAddPKfS0_Pfi:
        /* <DEDUP_REMOVED lines=9> */
[----:B------:R-:W1:Y:S07]  /*0090*/  LDCU.64 UR4, c[0x0][0x358] ;  /* 0x00006b00ff0477ac */ /* 0x000e6e0008000a00 */
[----:B------:R-:W2:Y:S08]  /*00a0*/  LDC.64 R4, c[0x0][0x388] ;  /* 0x0000e200ff047b82 */ /* 0x000eb00000000a00 */
[----:B------:R-:W3:Y:S01]  /*00b0*/  LDC.64 R6, c[0x0][0x390] ;  /* 0x0000e400ff067b82 */ /* 0x000ee20000000a00 */
[----:B0-----:R-:W-:-:S06]  /*00c0*/  IMAD.WIDE R2, R9, 0x4, R2 ;  /* 0x0000000409027825 */ /* 0x001fcc00078e0202 */
[----:B-1----:R-:W4:Y:S01]  /*00d0*/  LDG.E R2, desc[UR4][R2.64] ;  /* 0x0000000402027981 */ /* 0x002f22000c1e1900 */
[----:B--2---:R-:W-:-:S06]  /*00e0*/  IMAD.WIDE R4, R9, 0x4, R4 ;  /* 0x0000000409047825 */ /* 0x004fcc00078e0204 */
[----:B------:R-:W4:Y:S01]  /*00f0*/  LDG.E R5, desc[UR4][R4.64] ;  /* 0x0000000404057981 */ /* 0x000f22000c1e1900 */
[----:B---3--:R-:W-:-:S04]  /*0100*/  IMAD.WIDE R6, R9, 0x4, R6 ;  /* 0x0000000409067825 */ /* 0x008fc800078e0206 */
[----:B----4-:R-:W-:-:S05]  /*0110*/  FADD R9, R2, R5 ;  /* 0x0000000502097221 */ /* 0x010fca0000000000 */
[----:B------:R-:W-:Y:S01]  /*0120*/  STG.E desc[UR4][R6.64], R9 ;  /* 0x0000000906007986 */ /* 0x000fe2000c101904 */
[----:B------:R-:W-:Y:S05]  /*0130*/  EXIT ;  /* 0x000000000000794d */ /* 0x000fea0003800000 */
.L_x_1:
        /* <DEDUP_REMOVED lines=12> */
.L_x_3:


//--------------------- .nv.shared.reserved.0     --------------------------
	.section	.nv.shared.reserved.0,"aw",@nobits
	.weak		__nv_reservedSMEM_offset_0_alias
	.size		__nv_reservedSMEM_offset_0_alias, 0, 64
	.other		__nv_reservedSMEM_offset_0_alias,@"STO_CUDA_RESERVED_SHARED STV_DEFAULT"
__nv_reservedSMEM_offset_0_alias:
	.zero		0
	.zero		64


//--------------------- .nv.constant0._Z11vectorScalePffi --------------------------
	.section	.nv.constant0._Z11vectorScalePffi,"a",@progbits
	.sectionflags	@""
	.align	4
.nv.constant0._Z11vectorScalePffi:
	.zero		912


//--------------------- .nv.constant0._Z9vectorAddPKfS0_Pfi --------------------------
	.section	.nv.constant0._Z9vectorAddPKfS0_Pfi,"a",@progbits
	.sectionflags	@""
	.align	4
.nv.constant0._Z9vectorAddPKfS0_Pfi:
	.zero		924


//--------------------- SYMBOLS --------------------------

	.type		.nv.reservedSmem.offset0,@object
	.size		.nv.reservedSmem.offset0,0x4
